	.headerflags	@"EF_CUDA_TEXMODE_UNIFIED EF_CUDA_64BIT_ADDRESS EF_CUDA_ACCELERATORS EF_CUDA_SM90 EF_CUDA_VIRTUAL_SM(EF_CUDA_SM90)"
	.elftype	@"ET_EXEC"


//--------------------- .nv.info                  --------------------------
	.section	.nv.info,"",@"SHT_CUDA_INFO"
	.align	4


	//----- nvinfo : EIATTR_REGCOUNT
	.align		4
        /*0000*/ 	.byte	0x04, 0x2f
        /*0002*/ 	.short	(.L_3 - .L_2)
	.align		4
.L_2:
        /*0004*/ 	.word	index@(triton_poi_fused__native_batch_norm_legit_no_training_relu_26)
        /*0008*/ 	.word	0x00000010


	//----- nvinfo : EIATTR_MIN_STACK_SIZE
	.align		4
.L_3:
        /*000c*/ 	.byte	0x04, 0x12
        /*000e*/ 	.short	(.L_5 - .L_4)
	.align		4
.L_4:
        /*0010*/ 	.word	index@(triton_poi_fused__native_batch_norm_legit_no_training_relu_26)
        /*0014*/ 	.word	0x00000000


	//----- nvinfo : EIATTR_FRAME_SIZE
	.align		4
.L_5:
        /*0018*/ 	.byte	0x04, 0x11
        /*001a*/ 	.short	(.L_7 - .L_6)
	.align		4
.L_6:
        /*001c*/ 	.word	index@(triton_poi_fused__native_batch_norm_legit_no_training_relu_26)
        /*0020*/ 	.word	0x00000000


	//----- nvinfo : EIATTR_MIN_STACK_SIZE
	.align		4
.L_7:
        /*0024*/ 	.byte	0x04, 0x12
        /*0026*/ 	.short	(.L_9 - .L_8)
	.align		4
.L_8:
        /*0028*/ 	.word	index@(triton_poi_fused__native_batch_norm_legit_no_training_relu_26)
        /*002c*/ 	.word	0x00000000
.L_9:


//--------------------- .nv.info.triton_poi_fused__native_batch_norm_legit_no_training_relu_26 --------------------------
	.section	.nv.info.triton_poi_fused__native_batch_norm_legit_no_training_relu_26,"",@"SHT_CUDA_INFO"
	.sectionflags	@""
	.align	4


	//----- nvinfo : EIATTR_CUDA_API_VERSION
	.align		4
        /*0000*/ 	.byte	0x04, 0x37
        /*0002*/ 	.short	(.L_11 - .L_10)
.L_10:
        /*0004*/ 	.word	0x0000007c


	//----- nvinfo : EIATTR_KPARAM_INFO
	.align		4
.L_11:
        /*0008*/ 	.byte	0x04, 0x17
        /*000a*/ 	.short	(.L_13 - .L_12)
.L_12:
        /*000c*/ 	.word	0x00000000
        /*0010*/ 	.short	0x0006
        /*0012*/ 	.short	0x0030
        /*0014*/ 	.byte	0x00, 0xf0, 0x11, 0x00


	//----- nvinfo : EIATTR_KPARAM_INFO
	.align		4
.L_13:
        /*0018*/ 	.byte	0x04, 0x17
        /*001a*/ 	.short	(.L_15 - .L_14)
.L_14:
        /*001c*/ 	.word	0x00000000
        /*0020*/ 	.short	0x0005
        /*0022*/ 	.short	0x0028
        /*0024*/ 	.byte	0x00, 0xf4, 0x21, 0x00


	//----- nvinfo : EIATTR_KPARAM_INFO
	.align		4
.L_15:
        /*0028*/ 	.byte	0x04, 0x17
        /*002a*/ 	.short	(.L_17 - .L_16)
.L_16:
        /*002c*/ 	.word	0x00000000
        /*0030*/ 	.short	0x0004
        /*0032*/ 	.short	0x0020
        /*0034*/ 	.byte	0x00, 0xf4, 0x21, 0x00


	//----- nvinfo : EIATTR_KPARAM_INFO
	.align		4
.L_17:
        /*0038*/ 	.byte	0x04, 0x17
        /*003a*/ 	.short	(.L_19 - .L_18)
.L_18:
        /*003c*/ 	.word	0x00000000
        /*0040*/ 	.short	0x0003
        /*0042*/ 	.short	0x0018
        /*0044*/ 	.byte	0x00, 0xf4, 0x21, 0x00


	//----- nvinfo : EIATTR_KPARAM_INFO
	.align		4
.L_19:
        /*0048*/ 	.byte	0x04, 0x17
        /*004a*/ 	.short	(.L_21 - .L_20)
.L_20:
        /*004c*/ 	.word	0x00000000
        /*0050*/ 	.short	0x0002
        /*0052*/ 	.short	0x0010
        /*0054*/ 	.byte	0x00, 0xf4, 0x21, 0x00


	//----- nvinfo : EIATTR_KPARAM_INFO
	.align		4
.L_21:
        /*0058*/ 	.byte	0x04, 0x17
        /*005a*/ 	.short	(.L_23 - .L_22)
.L_22:
        /*005c*/ 	.word	0x00000000
        /*0060*/ 	.short	0x0001
        /*0062*/ 	.short	0x0008
        /*0064*/ 	.byte	0x00, 0xf4, 0x21, 0x00


	//----- nvinfo : EIATTR_KPARAM_INFO
	.align		4
.L_23:
        /*0068*/ 	.byte	0x04, 0x17
        /*006a*/ 	.short	(.L_25 - .L_24)
.L_24:
        /*006c*/ 	.word	0x00000000
        /*0070*/ 	.short	0x0000
        /*0072*/ 	.short	0x0000
        /*0074*/ 	.byte	0x00, 0xf4, 0x21, 0x00


	//----- nvinfo : EIATTR_SPARSE_MMA_MASK
	.align		4
.L_25:
        /*0078*/ 	.byte	0x03, 0x50
        /*007a*/ 	.short	0x0000


	//----- nvinfo : EIATTR_MAXREG_COUNT
	.align		4
        /*007c*/ 	.byte	0x03, 0x1b
        /*007e*/ 	.short	0x00ff


	//----- nvinfo : EIATTR_EXIT_INSTR_OFFSETS
	.align		4
        /*0080*/ 	.byte	0x04, 0x1c
        /*0082*/ 	.short	(.L_27 - .L_26)


	//   ....[0]....
.L_26:
        /*0084*/ 	.word	0x000002f0


	//----- nvinfo : EIATTR_REQNTID
	.align		4
.L_27:
        /*0088*/ 	.byte	0x04, 0x10
        /*008a*/ 	.short	(.L_29 - .L_28)
.L_28:
        /*008c*/ 	.word	0x00000080
        /*0090*/ 	.word	0x00000001
        /*0094*/ 	.word	0x00000001


	//----- nvinfo : EIATTR_CBANK_PARAM_SIZE
	.align		4
.L_29:
        /*0098*/ 	.byte	0x03, 0x19
        /*009a*/ 	.short	0x0034


	//----- nvinfo : EIATTR_PARAM_CBANK
	.align		4
        /*009c*/ 	.byte	0x04, 0x0a
        /*009e*/ 	.short	(.L_31 - .L_30)
	.align		4
.L_30:
        /*00a0*/ 	.word	index@(.nv.constant0.triton_poi_fused__native_batch_norm_legit_no_training_relu_26)
        /*00a4*/ 	.short	0x0210
        /*00a6*/ 	.short	0x0034


	//----- nvinfo : EIATTR_SW_WAR
	.align		4
.L_31:
        /*00a8*/ 	.byte	0x04, 0x36
        /*00aa*/ 	.short	(.L_33 - .L_32)
.L_32:
        /*00ac*/ 	.word	0x00000008
.L_33:


//--------------------- .nv.callgraph             --------------------------
	.section	.nv.callgraph,"",@"SHT_CUDA_CALLGRAPH"
	.align	4
	.sectionentsize	8
	.align		4
        /*0000*/ 	.word	0x00000000
	.align		4
        /*0004*/ 	.word	0xffffffff
	.align		4
        /*0008*/ 	.word	0x00000000
	.align		4
        /*000c*/ 	.word	0xfffffffe
	.align		4
        /*0010*/ 	.word	0x00000000
	.align		4
        /*0014*/ 	.word	0xfffffffd
	.align		4
        /*0018*/ 	.word	0x00000000
	.align		4
        /*001c*/ 	.word	0xfffffffc


//--------------------- .nv.constant4             --------------------------
	.section	.nv.constant4,"a",@progbits
	.align	8
	.align		8
.nv.constant4:
        /*0000*/ 	.dword	_$_str
	.align		8
        /*0008*/ 	.dword	_$_str_$_2


//--------------------- .text.triton_poi_fused__native_batch_norm_legit_no_training_relu_26 --------------------------
	.section	.text.triton_poi_fused__native_batch_norm_legit_no_training_relu_26,"ax",@progbits
	.align	128
        .global         triton_poi_fused__native_batch_norm_legit_no_training_relu_26
        .type           triton_poi_fused__native_batch_norm_legit_no_training_relu_26,@function
        .size           triton_poi_fused__native_batch_norm_legit_no_training_relu_26,(.L_x_1 - triton_poi_fused__native_batch_norm_legit_no_training_relu_26)
        .other          triton_poi_fused__native_batch_norm_legit_no_training_relu_26,@"STO_CUDA_ENTRY STV_DEFAULT"
triton_poi_fused__native_batch_norm_legit_no_training_relu_26:
.text.triton_poi_fused__native_batch_norm_legit_no_training_relu_26:
[----:B------:R-:W-:Y:S01]  /*0000*/  LDC R1, c[0x0][0x28] ;  /* 0x00000a00ff017b82 */ /* 0x000fe20000000800 */
[----:B------:R-:W1:Y:S07]  /*0010*/  S2R R0, SR_TID.X ;  /* 0x0000000000007919 */ /* 0x000e6e0000002100 */
[----:B------:R-:W2:Y:S01]  /*0020*/  LDC.64 R6, c[0x0][0x220] ;  /* 0x00008800ff067b82 */ /* 0x000ea20000000a00 */
[----:B------:R-:W-:Y:S01]  /*0030*/  ULDC.64 UR4, c[0x0][0x208] ;  /* 0x0000820000047ab9 */ /* 0x000fe20000000a00 */
[----:B------:R-:W3:Y:S06]  /*0040*/  S2R R3, SR_CTAID.X ;  /* 0x0000000000037919 */ /* 0x000eec0000002500 */
[----:B------:R-:W4:Y:S08]  /*0050*/  LDC.64 R4, c[0x0][0x218] ;  /* 0x00008600ff047b82 */ /* 0x000f300000000a00 */
[----:B------:R-:W5:Y:S08]  /*0060*/  LDC.64 R8, c[0x0][0x228] ;  /* 0x00008a00ff087b82 */ /* 0x000f700000000a00 */
[----:B------:R-:W5:Y:S01]  /*0070*/  LDC.64 R10, c[0x0][0x230] ;  /* 0x00008c00ff0a7b82 */ /* 0x000f620000000a00 */
[----:B-1----:R-:W-:-:S02]  /*0080*/  LOP3.LUT R0, R0, 0x7f, RZ, 0xc0, !PT ;  /* 0x0000007f00007812 */ /* 0x002fc400078ec0ff */
[----:B---3--:R-:W-:Y:S02]  /*0090*/  SHF.R.S32.HI R2, RZ, 0x18, R3 ;  /* 0x00000018ff027819 */ /* 0x008fe40000011403 */
[----:B------:R-:W-:Y:S02]  /*00a0*/  LEA R0, R3, R0, 0x7 ;  /* 0x0000000003007211 */ /* 0x000fe400078e38ff */
[----:B------:R-:W-:-:S04]  /*00b0*/  SGXT R3, R2, 0x1 ;  /* 0x000000010203781a */ /* 0x000fc80000000200 */
[----:B------:R-:W-:-:S04]  /*00c0*/  LEA.HI R3, R3, R0, RZ, 0x6 ;  /* 0x0000000003037211 */ /* 0x000fc800078f30ff */
[----:B------:R-:W-:-:S04]  /*00d0*/  SHF.R.S32.HI R3, RZ, 0x6, R3 ;  /* 0x00000006ff037819 */ /* 0x000fc80000011403 */
[----:B------:R-:W-:-:S04]  /*00e0*/  LEA.HI R2, R3, R3, RZ, 0x6 ;  /* 0x0000000303027211 */ /* 0x000fc800078f30ff */
[----:B------:R-:W-:-:S04]  /*00f0*/  LOP3.LUT R2, R2, 0xffffffc0, RZ, 0xc0, !PT ;  /* 0xffffffc002027812 */ /* 0x000fc800078ec0ff */
[----:B------:R-:W-:Y:S02]  /*0100*/  IADD3 R13, R3, -R2, RZ ;  /* 0x80000002030d7210 */ /* 0x000fe40007ffe0ff */
[----:B------:R-:W1:Y:S03]  /*0110*/  LDC.64 R2, c[0x0][0x210] ;  /* 0x00008400ff027b82 */ /* 0x000e660000000a00 */
[----:B--2---:R-:W-:-:S06]  /*0120*/  IMAD.WIDE R6, R13, 0x4, R6 ;  /* 0x000000040d067825 */ /* 0x004fcc00078e0206 */
[----:B------:R-:W2:Y:S01]  /*0130*/  LDG.E.EL R6, desc[UR4][R6.64] ;  /* 0x0000000406067981 */ /* 0x000ea2000c2e1900 */
[----:B----4-:R-:W-:-:S04]  /*0140*/  IMAD.WIDE R4, R13, 0x4, R4 ;  /* 0x000000040d047825 */ /* 0x010fc800078e0204 */
[C---:B-----5:R-:W-:Y:S02]  /*0150*/  IMAD.WIDE R8, R13.reuse, 0x4, R8 ;  /* 0x000000040d087825 */ /* 0x060fe400078e0208 */
[----:B------:R3:W4:Y:S02]  /*0160*/  LDG.E.EL R5, desc[UR4][R4.64] ;  /* 0x0000000404057981 */ /* 0x000724000c2e1900 */
[----:B0-----:R-:W-:Y:S02]  /*0170*/  IMAD.WIDE R10, R13, 0x4, R10 ;  /* 0x000000040d0a7825 */ /* 0x001fe400078e020a */
[----:B------:R-:W5:Y:S02]  /*0180*/  LDG.E.EL R8, desc[UR4][R8.64] ;  /* 0x0000000408087981 */ /* 0x000f64000c2e1900 */
[C---:B-1----:R-:W-:Y:S02]  /*0190*/  IMAD.WIDE R2, R0.reuse, 0x4, R2 ;  /* 0x0000000400027825 */ /* 0x042fe400078e0202 */
[----:B------:R-:W5:Y:S04]  /*01a0*/  LDG.E.EL R11, desc[UR4][R10.64] ;  /* 0x000000040a0b7981 */ /* 0x000f68000c2e1900 */
[----:B------:R0:W4:Y:S01]  /*01b0*/  LDG.E R12, desc[UR4][R2.64] ;  /* 0x00000004020c7981 */ /* 0x000122000c1e1900 */
[----:B---3--:R-:W-:Y:S01]  /*01c0*/  HFMA2.MMA R4, -RZ, RZ, 1.625, 0 ;  /* 0x3e800000ff047435 */ /* 0x008fe200000001ff */
[----:B0-----:R-:W0:Y:S02]  /*01d0*/  LDC.64 R2, c[0x0][0x238] ;  /* 0x00008e00ff027b82 */ /* 0x001e240000000a00 */
[----:B0-----:R-:W-:-:S04]  /*01e0*/  IMAD.WIDE R2, R0, 0x4, R2 ;  /* 0x0000000400027825 */ /* 0x001fc800078e0202 */
[----:B--2---:R-:W-:-:S04]  /*01f0*/  FADD R6, R6, 9.9999997473787516356e-06 ;  /* 0x3727c5ac06067421 */ /* 0x004fc80000000000 */
[----:B------:R-:W0:Y:S02]  /*0200*/  MUFU.SQRT R7, R6 ;  /* 0x0000000600077308 */ /* 0x000e240000002000 */
[C---:B0-----:R-:W-:Y:S02]  /*0210*/  FSETP.GT.AND P0, PT, R7.reuse, 8.50705917302346158658e+37, PT ;  /* 0x7e8000000700780b */ /* 0x041fe40003f04000 */
[----:B------:R-:W-:-:S11]  /*0220*/  FSETP.GEU.AND P1, PT, R7, 1.175494350822287508e-38, PT ;  /* 0x008000000700780b */ /* 0x000fd60003f2e000 */
[----:B------:R-:W-:-:S04]  /*0230*/  @P0 FMUL R7, R7, 0.25 ;  /* 0x3e80000007070820 */ /* 0x000fc80000400000 */
[----:B------:R-:W-:-:S06]  /*0240*/  @!P1 FMUL R7, R7, 16777216 ;  /* 0x4b80000007079820 */ /* 0x000fcc0000400000 */
[----:B------:R-:W0:Y:S01]  /*0250*/  MUFU.RCP R7, R7 ;  /* 0x0000000700077308 */ /* 0x000e220000001000 */
[----:B------:R-:W-:Y:S01]  /*0260*/  FSEL R4, R4, 1, P0 ;  /* 0x3f80000004047808 */ /* 0x000fe20000000000 */
[----:B----4-:R-:W-:-:S04]  /*0270*/  FADD R5, R12, -R5 ;  /* 0x800000050c057221 */ /* 0x010fc80000000000 */
[----:B------:R-:W-:-:S04]  /*0280*/  @!P1 FMUL R4, R4, 16777216 ;  /* 0x4b80000004049820 */ /* 0x000fc80000400000 */
[----:B0-----:R-:W-:-:S04]  /*0290*/  FMUL R4, R7, R4 ;  /* 0x0000000407047220 */ /* 0x001fc80000400000 */
[----:B------:R-:W-:-:S04]  /*02a0*/  FMUL R4, R5, R4 ;  /* 0x0000000405047220 */ /* 0x000fc80000400000 */
[----:B-----5:R-:W-:-:S05]  /*02b0*/  FFMA R4, R8, R4, R11 ;  /* 0x0000000408047223 */ /* 0x020fca000000000b */
[----:B------:R-:W-:-:S04]  /*02c0*/  FSETP.GEU.AND P0, PT, R4, RZ, PT ;  /* 0x000000ff0400720b */ /* 0x000fc80003f0e000 */
[----:B------:R-:W-:-:S05]  /*02d0*/  FSEL R5, R4, RZ, P0 ;  /* 0x000000ff04057208 */ /* 0x000fca0000000000 */
[----:B------:R-:W-:Y:S01]  /*02e0*/  STG.E desc[UR4][R2.64], R5 ;  /* 0x0000000502007986 */ /* 0x000fe2000c101904 */
[----:B------:R-:W-:Y:S05]  /*02f0*/  EXIT ;  /* 0x000000000000794d */ /* 0x000fea0003800000 */
.L_x_0:
[----:B------:R-:W-:-:S00]  /*0300*/  BRA `(.L_x_0) ;  /* 0xfffffffc00fc7947 */ /* 0x000fc0000383ffff */
[----:B------:R-:W-:-:S00]  /*0310*/  NOP ;  /* 0x0000000000007918 */ /* 0x000fc00000000000 */
        /* <DEDUP_REMOVED lines=14> */
.L_x_1:


//--------------------- .nv.global.init           --------------------------
	.section	.nv.global.init,"aw",@progbits
.nv.global.init:
	.type		_$_str,@object
	.size		_$_str,(_$_str_$_2 - _$_str)
_$_str:
        /*0000*/ 	.byte	0x5f, 0x5f, 0x43, 0x55, 0x44, 0x41, 0x5f, 0x46, 0x54, 0x5a, 0x00
	.type		_$_str_$_2,@object
	.size		_$_str_$_2,(.L_1 - _$_str_$_2)
_$_str_$_2:
        /*000b*/ 	.byte	0x5f, 0x5f, 0x43, 0x55, 0x44, 0x41, 0x5f, 0x50, 0x52, 0x45, 0x43, 0x5f, 0x53, 0x51, 0x52, 0x54
        /*001b*/ 	.byte	0x00
.L_1:


//--------------------- .nv.constant0.triton_poi_fused__native_batch_norm_legit_no_training_relu_26 --------------------------
	.section	.nv.constant0.triton_poi_fused__native_batch_norm_legit_no_training_relu_26,"a",@progbits
	.sectionflags	@""
	.align	4
.nv.constant0.triton_poi_fused__native_batch_norm_legit_no_training_relu_26:
	.zero		580
